	.headerflags	@"EF_CUDA_TEXMODE_UNIFIED EF_CUDA_64BIT_ADDRESS EF_CUDA_ACCELERATORS EF_CUDA_SM90 EF_CUDA_VIRTUAL_SM(EF_CUDA_SM90)"
	.elftype	@"ET_EXEC"


//--------------------- .nv.info                  --------------------------
	.section	.nv.info,"",@"SHT_CUDA_INFO"
	.align	4


	//----- nvinfo : EIATTR_REGCOUNT
	.align		4
        /*0000*/ 	.byte	0x04, 0x2f
        /*0002*/ 	.short	(.L_1 - .L_0)
	.align		4
.L_0:
        /*0004*/ 	.word	index@(triton_poi_fused_convolution_relu_threshold_backward_1)
        /*0008*/ 	.word	0x00000010


	//----- nvinfo : EIATTR_MIN_STACK_SIZE
	.align		4
.L_1:
        /*000c*/ 	.byte	0x04, 0x12
        /*000e*/ 	.short	(.L_3 - .L_2)
	.align		4
.L_2:
        /*0010*/ 	.word	index@(triton_poi_fused_convolution_relu_threshold_backward_1)
        /*0014*/ 	.word	0x00000000


	//----- nvinfo : EIATTR_FRAME_SIZE
	.align		4
.L_3:
        /*0018*/ 	.byte	0x04, 0x11
        /*001a*/ 	.short	(.L_5 - .L_4)
	.align		4
.L_4:
        /*001c*/ 	.word	index@(triton_poi_fused_convolution_relu_threshold_backward_1)
        /*0020*/ 	.word	0x00000000


	//----- nvinfo : EIATTR_MIN_STACK_SIZE
	.align		4
.L_5:
        /*0024*/ 	.byte	0x04, 0x12
        /*0026*/ 	.short	(.L_7 - .L_6)
	.align		4
.L_6:
        /*0028*/ 	.word	index@(triton_poi_fused_convolution_relu_threshold_backward_1)
        /*002c*/ 	.word	0x00000000
.L_7:


//--------------------- .nv.info.triton_poi_fused_convolution_relu_threshold_backward_1 --------------------------
	.section	.nv.info.triton_poi_fused_convolution_relu_threshold_backward_1,"",@"SHT_CUDA_INFO"
	.sectionflags	@""
	.align	4


	//----- nvinfo : EIATTR_CUDA_API_VERSION
	.align		4
        /*0000*/ 	.byte	0x04, 0x37
        /*0002*/ 	.short	(.L_9 - .L_8)
.L_8:
        /*0004*/ 	.word	0x0000007c


	//----- nvinfo : EIATTR_KPARAM_INFO
	.align		4
.L_9:
        /*0008*/ 	.byte	0x04, 0x17
        /*000a*/ 	.short	(.L_11 - .L_10)
.L_10:
        /*000c*/ 	.word	0x00000000
        /*0010*/ 	.short	0x0003
        /*0012*/ 	.short	0x0018
        /*0014*/ 	.byte	0x00, 0xf0, 0x11, 0x00


	//----- nvinfo : EIATTR_KPARAM_INFO
	.align		4
.L_11:
        /*0018*/ 	.byte	0x04, 0x17
        /*001a*/ 	.short	(.L_13 - .L_12)
.L_12:
        /*001c*/ 	.word	0x00000000
        /*0020*/ 	.short	0x0002
        /*0022*/ 	.short	0x0010
        /*0024*/ 	.byte	0x00, 0xf4, 0x21, 0x00


	//----- nvinfo : EIATTR_KPARAM_INFO
	.align		4
.L_13:
        /*0028*/ 	.byte	0x04, 0x17
        /*002a*/ 	.short	(.L_15 - .L_14)
.L_14:
        /*002c*/ 	.word	0x00000000
        /*0030*/ 	.short	0x0001
        /*0032*/ 	.short	0x0008
        /*0034*/ 	.byte	0x00, 0xf4, 0x21, 0x00


	//----- nvinfo : EIATTR_KPARAM_INFO
	.align		4
.L_15:
        /*0038*/ 	.byte	0x04, 0x17
        /*003a*/ 	.short	(.L_17 - .L_16)
.L_16:
        /*003c*/ 	.word	0x00000000
        /*0040*/ 	.short	0x0000
        /*0042*/ 	.short	0x0000
        /*0044*/ 	.byte	0x00, 0xf4, 0x21, 0x00


	//----- nvinfo : EIATTR_SPARSE_MMA_MASK
	.align		4
.L_17:
        /*0048*/ 	.byte	0x03, 0x50
        /*004a*/ 	.short	0x0000


	//----- nvinfo : EIATTR_MAXREG_COUNT
	.align		4
        /*004c*/ 	.byte	0x03, 0x1b
        /*004e*/ 	.short	0x00ff


	//----- nvinfo : EIATTR_EXIT_INSTR_OFFSETS
	.align		4
        /*0050*/ 	.byte	0x04, 0x1c
        /*0052*/ 	.short	(.L_19 - .L_18)


	//   ....[0]....
.L_18:
        /*0054*/ 	.word	0x000002f0


	//   ....[1]....
        /*0058*/ 	.word	0x00000310


	//----- nvinfo : EIATTR_REQNTID
	.align		4
.L_19:
        /*005c*/ 	.byte	0x04, 0x10
        /*005e*/ 	.short	(.L_21 - .L_20)
.L_20:
        /*0060*/ 	.word	0x00000080
        /*0064*/ 	.word	0x00000001
        /*0068*/ 	.word	0x00000001


	//----- nvinfo : EIATTR_CBANK_PARAM_SIZE
	.align		4
.L_21:
        /*006c*/ 	.byte	0x03, 0x19
        /*006e*/ 	.short	0x001c


	//----- nvinfo : EIATTR_PARAM_CBANK
	.align		4
        /*0070*/ 	.byte	0x04, 0x0a
        /*0072*/ 	.short	(.L_23 - .L_22)
	.align		4
.L_22:
        /*0074*/ 	.word	index@(.nv.constant0.triton_poi_fused_convolution_relu_threshold_backward_1)
        /*0078*/ 	.short	0x0210
        /*007a*/ 	.short	0x001c


	//----- nvinfo : EIATTR_SW_WAR
	.align		4
.L_23:
        /*007c*/ 	.byte	0x04, 0x36
        /*007e*/ 	.short	(.L_25 - .L_24)
.L_24:
        /*0080*/ 	.word	0x00000008
.L_25:


//--------------------- .nv.callgraph             --------------------------
	.section	.nv.callgraph,"",@"SHT_CUDA_CALLGRAPH"
	.align	4
	.sectionentsize	8
	.align		4
        /*0000*/ 	.word	0x00000000
	.align		4
        /*0004*/ 	.word	0xffffffff
	.align		4
        /*0008*/ 	.word	0x00000000
	.align		4
        /*000c*/ 	.word	0xfffffffe
	.align		4
        /*0010*/ 	.word	0x00000000
	.align		4
        /*0014*/ 	.word	0xfffffffd
	.align		4
        /*0018*/ 	.word	0x00000000
	.align		4
        /*001c*/ 	.word	0xfffffffc


//--------------------- .text.triton_poi_fused_convolution_relu_threshold_backward_1 --------------------------
	.section	.text.triton_poi_fused_convolution_relu_threshold_backward_1,"ax",@progbits
	.align	128
        .global         triton_poi_fused_convolution_relu_threshold_backward_1
        .type           triton_poi_fused_convolution_relu_threshold_backward_1,@function
        .size           triton_poi_fused_convolution_relu_threshold_backward_1,(.L_x_1 - triton_poi_fused_convolution_relu_threshold_backward_1)
        .other          triton_poi_fused_convolution_relu_threshold_backward_1,@"STO_CUDA_ENTRY STV_DEFAULT"
triton_poi_fused_convolution_relu_threshold_backward_1:
.text.triton_poi_fused_convolution_relu_threshold_backward_1:
[----:B------:R-:W0:Y:S02]  /*0000*/  LDC R1, c[0x0][0x28] ;  /* 0x00000a00ff017b82 */ /* 0x000e240000000800 */
[----:B------:R-:W1:Y:S01]  /*0010*/  S2R R0, SR_TID.X ;  /* 0x0000000000007919 */ /* 0x000e620000002100 */
[----:B------:R-:W2:Y:S01]  /*0020*/  LDC.64 R4, c[0x0][0x218] ;  /* 0x00008600ff047b82 */ /* 0x000ea20000000a00 */
[----:B------:R-:W-:Y:S01]  /*0030*/  IMAD.MOV.U32 R13, RZ, RZ, RZ ;  /* 0x000000ffff0d7224 */ /* 0x000fe200078e00ff */
[----:B------:R-:W-:Y:S01]  /*0040*/  ULDC.64 UR4, c[0x0][0x208] ;  /* 0x0000820000047ab9 */ /* 0x000fe20000000a00 */
[----:B------:R-:W3:Y:S01]  /*0050*/  S2R R7, SR_CTAID.X ;  /* 0x0000000000077919 */ /* 0x000ee20000002500 */
[----:B------:R-:W-:-:S04]  /*0060*/  ULDC.64 UR6, c[0x0][0x220] ;  /* 0x0000880000067ab9 */ /* 0x000fc80000000a00 */
[----:B------:R-:W4:Y:S01]  /*0070*/  LDC.64 R2, c[0x0][0x210] ;  /* 0x00008400ff027b82 */ /* 0x000f220000000a00 */
[----:B-1----:R-:W-:-:S05]  /*0080*/  IMAD.SHL.U32 R0, R0, 0x2, RZ ;  /* 0x0000000200007824 */ /* 0x002fca00078e00ff */
[----:B------:R-:W-:-:S05]  /*0090*/  LOP3.LUT R0, R0, 0xfe, RZ, 0xc0, !PT ;  /* 0x000000fe00007812 */ /* 0x000fca00078ec0ff */
[----:B---3--:R-:W-:-:S04]  /*00a0*/  IMAD R7, R7, 0x100, R0 ;  /* 0x0000010007077824 */ /* 0x008fc800078e0200 */
[C---:B------:R-:W-:Y:S01]  /*00b0*/  VIADD R0, R7.reuse, 0x1 ;  /* 0x0000000107007836 */ /* 0x040fe20000000000 */
[C---:B------:R-:W-:Y:S01]  /*00c0*/  ISETP.GE.AND P0, PT, R7.reuse, 0x190, PT ;  /* 0x000001900700780c */ /* 0x040fe20003f06270 */
[----:B------:R-:W-:-:S04]  /*00d0*/  IMAD.HI R6, R7, 0x51eb851f, RZ ;  /* 0x51eb851f07067827 */ /* 0x000fc800078e02ff */
[----:B------:R-:W-:Y:S01]  /*00e0*/  IMAD.HI R0, R0, 0x51eb851f, RZ ;  /* 0x51eb851f00007827 */ /* 0x000fe200078e02ff */
[----:B------:R-:W-:-:S03]  /*00f0*/  SHF.R.U32.HI R9, RZ, 0x1f, R6 ;  /* 0x0000001fff097819 */ /* 0x000fc60000011606 */
[----:B----4-:R-:W-:Y:S01]  /*0100*/  IMAD.WIDE R2, R7, 0x4, R2 ;  /* 0x0000000407027825 */ /* 0x010fe200078e0202 */
[----:B------:R-:W-:Y:S02]  /*0110*/  SHF.R.U32.HI R11, RZ, 0x1f, R0 ;  /* 0x0000001fff0b7819 */ /* 0x000fe40000011600 */
[----:B------:R-:W-:Y:S02]  /*0120*/  LEA.HI.SX32 R9, R6, R9, 0x1d ;  /* 0x0000000906097211 */ /* 0x000fe400078feaff */
[----:B------:R-:W-:Y:S02]  /*0130*/  LEA.HI.SX32 R11, R0, R11, 0x1d ;  /* 0x0000000b000b7211 */ /* 0x000fe400078feaff */
[----:B------:R-:W-:Y:S02]  /*0140*/  LEA.HI R0, R9, R9, RZ, 0x2 ;  /* 0x0000000909007211 */ /* 0x000fe400078f10ff */
[----:B------:R-:W-:Y:S02]  /*0150*/  LEA.HI R6, R11, R11, RZ, 0x2 ;  /* 0x0000000b0b067211 */ /* 0x000fe400078f10ff */
[----:B------:R-:W-:-:S02]  /*0160*/  LOP3.LUT R0, R0, 0xfffffffc, RZ, 0xc0, !PT ;  /* 0xfffffffc00007812 */ /* 0x000fc400078ec0ff */
[----:B------:R-:W-:-:S03]  /*0170*/  LOP3.LUT R6, R6, 0xfffffffc, RZ, 0xc0, !PT ;  /* 0xfffffffc06067812 */ /* 0x000fc600078ec0ff */
[----:B------:R-:W-:Y:S02]  /*0180*/  IMAD.IADD R9, R9, 0x1, -R0 ;  /* 0x0000000109097824 */ /* 0x000fe400078e0a00 */
[----:B------:R-:W-:Y:S02]  /*0190*/  IMAD.IADD R11, R11, 0x1, -R6 ;  /* 0x000000010b0b7824 */ /* 0x000fe400078e0a06 */
[----:B--2---:R-:W-:-:S04]  /*01a0*/  IMAD.WIDE R8, R9, 0x4, R4 ;  /* 0x0000000409087825 */ /* 0x004fc800078e0204 */
[----:B------:R-:W-:Y:S01]  /*01b0*/  IMAD.WIDE R4, R11, 0x4, R4 ;  /* 0x000000040b047825 */ /* 0x000fe200078e0204 */
[----:B------:R-:W-:Y:S01]  /*01c0*/  CS2R R10, SRZ ;  /* 0x00000000000a7805 */ /* 0x000fe2000001ff00 */
[----:B------:R-:W2:Y:S02]  /*01d0*/  @!P0 LDG.E.EL R13, desc[UR4][R8.64] ;  /* 0x00000004080d8981 */ /* 0x000ea4000c2e1900 */
[----:B------:R-:W-:-:S03]  /*01e0*/  IMAD.MOV.U32 R0, RZ, RZ, RZ ;  /* 0x000000ffff007224 */ /* 0x000fc600078e00ff */
[----:B------:R-:W2:Y:S04]  /*01f0*/  @!P0 LDG.E.64 R10, desc[UR4][R2.64] ;  /* 0x00000004020a8981 */ /* 0x000ea8000c1e1b00 */
[----:B------:R-:W3:Y:S01]  /*0200*/  @!P0 LDG.E.EL R0, desc[UR4][R4.64] ;  /* 0x0000000404008981 */ /* 0x000ee2000c2e1900 */
[----:B--2---:R-:W-:Y:S01]  /*0210*/  FSETP.GEU.AND P2, PT, R10, -R13, PT ;  /* 0x8000000d0a00720b */ /* 0x004fe20003f4e000 */
[----:B------:R-:W-:Y:S01]  /*0220*/  FADD R10, R13, R10 ;  /* 0x0000000a0d0a7221 */ /* 0x000fe20000000000 */
[----:B---3--:R-:W-:Y:S01]  /*0230*/  FADD R6, R0, R11 ;  /* 0x0000000b00067221 */ /* 0x008fe20000000000 */
[----:B------:R-:W-:-:S03]  /*0240*/  FSETP.GEU.AND P1, PT, R11, -R0, PT ;  /* 0x800000000b00720b */ /* 0x000fc60003f2e000 */
[----:B------:R-:W-:Y:S02]  /*0250*/  FSEL R10, R10, RZ, P2 ;  /* 0x000000ff0a0a7208 */ /* 0x000fe40001000000 */
[----:B------:R-:W-:Y:S02]  /*0260*/  FSEL R11, R6, RZ, P1 ;  /* 0x000000ff060b7208 */ /* 0x000fe40000800000 */
[----:B------:R-:W-:Y:S02]  /*0270*/  FSETP.GTU.AND P3, PT, R10, RZ, PT ;  /* 0x000000ff0a00720b */ /* 0x000fe40003f6c000 */
[----:B------:R-:W-:Y:S02]  /*0280*/  FSETP.GTU.AND P2, PT, R11, RZ, PT ;  /* 0x000000ff0b00720b */ /* 0x000fe40003f4c000 */
[----:B------:R-:W-:Y:S02]  /*0290*/  IADD3 R6, P1, R7, UR6, RZ ;  /* 0x0000000607067c10 */ /* 0x000fe4000ff3e0ff */
[----:B------:R-:W-:-:S02]  /*02a0*/  SEL R0, RZ, 0x1, P3 ;  /* 0x00000001ff007807 */ /* 0x000fc40001800000 */
[----:B------:R-:W-:Y:S01]  /*02b0*/  SEL R5, RZ, 0x100, P2 ;  /* 0x00000100ff057807 */ /* 0x000fe20001000000 */
[----:B------:R1:W-:Y:S01]  /*02c0*/  @!P0 STG.E.64 desc[UR4][R2.64], R10 ;  /* 0x0000000a02008986 */ /* 0x0003e2000c101b04 */
[----:B------:R-:W-:-:S03]  /*02d0*/  LEA.HI.X.SX32 R7, R7, UR7, 0x1, P1 ;  /* 0x0000000707077c11 */ /* 0x000fc600088f0eff */
[----:B------:R-:W-:Y:S01]  /*02e0*/  IMAD.IADD R5, R0, 0x1, R5 ;  /* 0x0000000100057824 */ /* 0x000fe200078e0205 */
[----:B------:R-:W-:Y:S06]  /*02f0*/  @P0 EXIT ;  /* 0x000000000000094d */ /* 0x000fec0003800000 */
[----:B------:R-:W-:Y:S01]  /*0300*/  STG.E.U16 desc[UR4][R6.64], R5 ;  /* 0x0000000506007986 */ /* 0x000fe2000c101504 */
[----:B------:R-:W-:Y:S05]  /*0310*/  EXIT ;  /* 0x000000000000794d */ /* 0x000fea0003800000 */
.L_x_0:
[----:B------:R-:W-:-:S00]  /*0320*/  BRA `(.L_x_0) ;  /* 0xfffffffc00fc7947 */ /* 0x000fc0000383ffff */
[----:B------:R-:W-:-:S00]  /*0330*/  NOP ;  /* 0x0000000000007918 */ /* 0x000fc00000000000 */
        /* <DEDUP_REMOVED lines=12> */
.L_x_1:


//--------------------- .nv.constant0.triton_poi_fused_convolution_relu_threshold_backward_1 --------------------------
	.section	.nv.constant0.triton_poi_fused_convolution_relu_threshold_backward_1,"a",@progbits
	.sectionflags	@""
	.align	4
.nv.constant0.triton_poi_fused_convolution_relu_threshold_backward_1:
	.zero		556
